//
// Generated by NVIDIA NVVM Compiler
//
// Compiler Build ID: CL-36424714
// Cuda compilation tools, release 13.0, V13.0.88
// Based on NVVM 20.0.0
//

.version 9.0
.target sm_100
.address_size 64

	// .globl	_Z15computeSqrDiffsiiiPfS_S_
// _ZZ15computeSqrDiffsiiiPfS_S_E3v1s has been demoted
// _ZZ15computeSqrDiffsiiiPfS_S_E3v2s has been demoted

.visible .entry _Z15computeSqrDiffsiiiPfS_S_(
	.param .u32 _Z15computeSqrDiffsiiiPfS_S__param_0,
	.param .u32 _Z15computeSqrDiffsiiiPfS_S__param_1,
	.param .u32 _Z15computeSqrDiffsiiiPfS_S__param_2,
	.param .u64 .ptr .align 1 _Z15computeSqrDiffsiiiPfS_S__param_3,
	.param .u64 .ptr .align 1 _Z15computeSqrDiffsiiiPfS_S__param_4,
	.param .u64 .ptr .align 1 _Z15computeSqrDiffsiiiPfS_S__param_5
)
{
	.reg .pred 	%p<6>;
	.reg .b32 	%r<25>;
	.reg .b32 	%f<7>;
	.reg .b64 	%rd<13>;
	// demoted variable
	.shared .align 4 .b8 _ZZ15computeSqrDiffsiiiPfS_S_E3v1s[128];
	// demoted variable
	.shared .align 4 .b8 _ZZ15computeSqrDiffsiiiPfS_S_E3v2s[128];
	ld.param.u32 	%r10, [_Z15computeSqrDiffsiiiPfS_S__param_0];
	ld.param.u32 	%r11, [_Z15computeSqrDiffsiiiPfS_S__param_1];
	ld.param.u32 	%r9, [_Z15computeSqrDiffsiiiPfS_S__param_2];
	ld.param.u64 	%rd1, [_Z15computeSqrDiffsiiiPfS_S__param_3];
	ld.param.u64 	%rd2, [_Z15computeSqrDiffsiiiPfS_S__param_4];
	ld.param.u64 	%rd3, [_Z15computeSqrDiffsiiiPfS_S__param_5];
	mov.u32 	%r12, %ctaid.x;
	mov.u32 	%r13, %ntid.x;
	mov.u32 	%r1, %tid.x;
	mad.lo.s32 	%r2, %r12, %r13, %r1;
	mov.u32 	%r14, %ctaid.y;
	mov.u32 	%r15, %ntid.y;
	mov.u32 	%r3, %tid.y;
	mad.lo.s32 	%r16, %r14, %r15, %r3;
	mov.u32 	%r5, %ctaid.z;
	setp.ge.s32 	%p1, %r2, %r10;
	setp.ge.s32 	%p2, %r16, %r11;
	or.pred  	%p3, %p1, %p2;
	@%p3 bra 	$L__BB0_6;
	setp.ne.s32 	%p4, %r3, 0;
	shl.b32 	%r17, %r1, 2;
	mov.u32 	%r18, _ZZ15computeSqrDiffsiiiPfS_S_E3v1s;
	add.s32 	%r6, %r18, %r17;
	@%p4 bra 	$L__BB0_3;
	mad.lo.s32 	%r19, %r9, %r2, %r5;
	cvta.to.global.u64 	%rd4, %rd1;
	mul.wide.s32 	%rd5, %r19, 4;
	add.s64 	%rd6, %rd4, %rd5;
	ld.global.f32 	%f1, [%rd6];
	st.shared.f32 	[%r6], %f1;
$L__BB0_3:
	setp.ne.s32 	%p5, %r1, 0;
	shl.b32 	%r20, %r3, 2;
	mov.u32 	%r21, _ZZ15computeSqrDiffsiiiPfS_S_E3v2s;
	add.s32 	%r7, %r21, %r20;
	@%p5 bra 	$L__BB0_5;
	mad.lo.s32 	%r22, %r9, %r16, %r5;
	cvta.to.global.u64 	%rd7, %rd2;
	mul.wide.s32 	%rd8, %r22, 4;
	add.s64 	%rd9, %rd7, %rd8;
	ld.global.f32 	%f2, [%rd9];
	st.shared.f32 	[%r7], %f2;
$L__BB0_5:
	bar.sync 	0;
	ld.shared.f32 	%f3, [%r6];
	ld.shared.f32 	%f4, [%r7];
	sub.f32 	%f5, %f3, %f4;
	mad.lo.s32 	%r23, %r11, %r2, %r16;
	mad.lo.s32 	%r24, %r23, %r9, %r5;
	mul.f32 	%f6, %f5, %f5;
	cvta.to.global.u64 	%rd10, %rd3;
	mul.wide.s32 	%rd11, %r24, 4;
	add.s64 	%rd12, %rd10, %rd11;
	st.global.f32 	[%rd12], %f6;
$L__BB0_6:
	ret;

}
	// .globl	_Z8sumDiffsiiiPfS_
.visible .entry _Z8sumDiffsiiiPfS_(
	.param .u32 _Z8sumDiffsiiiPfS__param_0,
	.param .u32 _Z8sumDiffsiiiPfS__param_1,
	.param .u32 _Z8sumDiffsiiiPfS__param_2,
	.param .u64 .ptr .align 1 _Z8sumDiffsiiiPfS__param_3,
	.param .u64 .ptr .align 1 _Z8sumDiffsiiiPfS__param_4
)
{
	.reg .pred 	%p<9>;
	.reg .b32 	%r<19>;
	.reg .b32 	%f<5>;
	.reg .b64 	%rd<13>;

	ld.param.u32 	%r10, [_Z8sumDiffsiiiPfS__param_0];
	ld.param.u32 	%r8, [_Z8sumDiffsiiiPfS__param_1];
	ld.param.u32 	%r9, [_Z8sumDiffsiiiPfS__param_2];
	ld.param.u64 	%rd3, [_Z8sumDiffsiiiPfS__param_3];
	ld.param.u64 	%rd4, [_Z8sumDiffsiiiPfS__param_4];
	mov.u32 	%r1, %ctaid.x;
	mov.u32 	%r2, %ctaid.y;
	mov.u32 	%r11, %ctaid.z;
	mov.u32 	%r12, %ntid.z;
	mov.u32 	%r13, %tid.z;
	mad.lo.s32 	%r3, %r11, %r12, %r13;
	setp.ge.s32 	%p1, %r1, %r10;
	setp.ge.s32 	%p2, %r2, %r8;
	or.pred  	%p3, %p1, %p2;
	@%p3 bra 	$L__BB1_7;
	cvta.to.global.u64 	%rd5, %rd3;
	mad.lo.s32 	%r4, %r8, %r1, %r2;
	mul.lo.s32 	%r14, %r4, %r9;
	mul.wide.s32 	%rd6, %r14, 4;
	add.s64 	%rd1, %rd5, %rd6;
	setp.lt.s32 	%p4, %r9, 2;
	@%p4 bra 	$L__BB1_6;
	mul.wide.u32 	%rd7, %r3, 4;
	add.s64 	%rd2, %rd1, %rd7;
	mov.b32 	%r18, 1;
$L__BB1_3:
	shl.b32 	%r6, %r18, 1;
	add.s32 	%r16, %r6, 16777215;
	and.b32  	%r17, %r16, %r3;
	setp.ne.s32 	%p5, %r17, 0;
	add.s32 	%r7, %r18, %r3;
	setp.ge.s32 	%p6, %r7, %r9;
	or.pred  	%p7, %p5, %p6;
	@%p7 bra 	$L__BB1_5;
	mul.wide.u32 	%rd8, %r7, 4;
	add.s64 	%rd9, %rd1, %rd8;
	ld.global.f32 	%f1, [%rd9];
	ld.global.f32 	%f2, [%rd2];
	add.f32 	%f3, %f1, %f2;
	st.global.f32 	[%rd2], %f3;
$L__BB1_5:
	bar.sync 	0;
	setp.lt.s32 	%p8, %r6, %r9;
	mov.u32 	%r18, %r6;
	@%p8 bra 	$L__BB1_3;
$L__BB1_6:
	ld.global.f32 	%f4, [%rd1];
	cvta.to.global.u64 	%rd10, %rd4;
	mul.wide.u32 	%rd11, %r4, 4;
	add.s64 	%rd12, %rd10, %rd11;
	st.global.f32 	[%rd12], %f4;
$L__BB1_7:
	ret;

}
	// .globl	_Z16minReduceEachRowiiiPf
.visible .entry _Z16minReduceEachRowiiiPf(
	.param .u32 _Z16minReduceEachRowiiiPf_param_0,
	.param .u32 _Z16minReduceEachRowiiiPf_param_1,
	.param .u32 _Z16minReduceEachRowiiiPf_param_2,
	.param .u64 .ptr .align 1 _Z16minReduceEachRowiiiPf_param_3
)
{
	.reg .pred 	%p<6>;
	.reg .b32 	%r<17>;
	.reg .b32 	%f<4>;
	.reg .b64 	%rd<7>;

	ld.param.u32 	%r6, [_Z16minReduceEachRowiiiPf_param_1];
	ld.param.u64 	%rd3, [_Z16minReduceEachRowiiiPf_param_3];
	cvta.to.global.u64 	%rd1, %rd3;
	mov.u32 	%r7, %ctaid.y;
	mov.u32 	%r8, %ntid.y;
	mov.u32 	%r9, %tid.y;
	mad.lo.s32 	%r1, %r7, %r8, %r9;
	setp.lt.s32 	%p1, %r6, 2;
	@%p1 bra 	$L__BB2_5;
	mov.u32 	%r11, %ctaid.x;
	mul.lo.s32 	%r2, %r6, %r11;
	add.s32 	%r12, %r2, %r1;
	mul.wide.u32 	%rd4, %r12, 4;
	add.s64 	%rd2, %rd1, %rd4;
	mov.b32 	%r16, 1;
$L__BB2_2:
	shl.b32 	%r4, %r16, 1;
	add.s32 	%r13, %r4, 268435455;
	and.b32  	%r14, %r13, %r1;
	setp.ne.s32 	%p2, %r14, 0;
	add.s32 	%r5, %r16, %r1;
	setp.ge.s32 	%p3, %r5, %r6;
	or.pred  	%p4, %p2, %p3;
	@%p4 bra 	$L__BB2_4;
	ld.global.f32 	%f1, [%rd2];
	add.s32 	%r15, %r5, %r2;
	mul.wide.s32 	%rd5, %r15, 4;
	add.s64 	%rd6, %rd1, %rd5;
	ld.global.f32 	%f2, [%rd6];
	min.f32 	%f3, %f1, %f2;
	st.global.f32 	[%rd2], %f3;
$L__BB2_4:
	bar.sync 	0;
	setp.lt.s32 	%p5, %r4, %r6;
	mov.u32 	%r16, %r4;
	@%p5 bra 	$L__BB2_2;
$L__BB2_5:
	ret;

}
	// .globl	_Z16minReduceEachColiiiPf
.visible .entry _Z16minReduceEachColiiiPf(
	.param .u32 _Z16minReduceEachColiiiPf_param_0,
	.param .u32 _Z16minReduceEachColiiiPf_param_1,
	.param .u32 _Z16minReduceEachColiiiPf_param_2,
	.param .u64 .ptr .align 1 _Z16minReduceEachColiiiPf_param_3
)
{
	.reg .pred 	%p<6>;
	.reg .b32 	%r<17>;
	.reg .b32 	%f<4>;
	.reg .b64 	%rd<7>;

	ld.param.u32 	%r6, [_Z16minReduceEachColiiiPf_param_0];
	ld.param.u32 	%r7, [_Z16minReduceEachColiiiPf_param_1];
	ld.param.u64 	%rd3, [_Z16minReduceEachColiiiPf_param_3];
	cvta.to.global.u64 	%rd1, %rd3;
	mov.u32 	%r8, %ctaid.x;
	mov.u32 	%r9, %ntid.x;
	mov.u32 	%r10, %tid.x;
	mad.lo.s32 	%r1, %r8, %r9, %r10;
	mov.u32 	%r2, %ctaid.y;
	setp.lt.s32 	%p1, %r6, 2;
	@%p1 bra 	$L__BB3_5;
	mad.lo.s32 	%r12, %r7, %r1, %r2;
	mul.wide.s32 	%rd4, %r12, 4;
	add.s64 	%rd2, %rd1, %rd4;
	mov.b32 	%r16, 1;
$L__BB3_2:
	shl.b32 	%r4, %r16, 1;
	add.s32 	%r13, %r4, -1;
	and.b32  	%r14, %r13, %r1;
	setp.ne.s32 	%p2, %r14, 0;
	add.s32 	%r5, %r16, %r1;
	setp.ge.s32 	%p3, %r5, %r6;
	or.pred  	%p4, %p2, %p3;
	@%p4 bra 	$L__BB3_4;
	ld.global.f32 	%f1, [%rd2];
	mad.lo.s32 	%r15, %r5, %r7, %r2;
	mul.wide.s32 	%rd5, %r15, 4;
	add.s64 	%rd6, %rd1, %rd5;
	ld.global.f32 	%f2, [%rd6];
	min.f32 	%f3, %f1, %f2;
	st.global.f32 	[%rd2], %f3;
$L__BB3_4:
	bar.sync 	0;
	setp.lt.s32 	%p5, %r4, %r6;
	mov.u32 	%r16, %r4;
	@%p5 bra 	$L__BB3_2;
$L__BB3_5:
	ret;

}
	// .globl	_Z10sumRowMinsiiiPf
.visible .entry _Z10sumRowMinsiiiPf(
	.param .u32 _Z10sumRowMinsiiiPf_param_0,
	.param .u32 _Z10sumRowMinsiiiPf_param_1,
	.param .u32 _Z10sumRowMinsiiiPf_param_2,
	.param .u64 .ptr .align 1 _Z10sumRowMinsiiiPf_param_3
)
{
	.reg .pred 	%p<6>;
	.reg .b32 	%r<17>;
	.reg .b32 	%f<4>;
	.reg .b64 	%rd<7>;

	ld.param.u32 	%r6, [_Z10sumRowMinsiiiPf_param_0];
	ld.param.u32 	%r7, [_Z10sumRowMinsiiiPf_param_1];
	ld.param.u64 	%rd3, [_Z10sumRowMinsiiiPf_param_3];
	cvta.to.global.u64 	%rd1, %rd3;
	mov.u32 	%r8, %ctaid.x;
	mov.u32 	%r9, %ntid.x;
	mov.u32 	%r10, %tid.x;
	mad.lo.s32 	%r1, %r8, %r9, %r10;
	mov.u32 	%r2, %ctaid.y;
	setp.lt.s32 	%p1, %r6, 2;
	@%p1 bra 	$L__BB4_5;
	mad.lo.s32 	%r12, %r7, %r1, %r2;
	mul.wide.s32 	%rd4, %r12, 4;
	add.s64 	%rd2, %rd1, %rd4;
	mov.b32 	%r16, 1;
$L__BB4_2:
	shl.b32 	%r4, %r16, 1;
	add.s32 	%r13, %r4, -1;
	and.b32  	%r14, %r13, %r1;
	setp.ne.s32 	%p2, %r14, 0;
	add.s32 	%r5, %r16, %r1;
	setp.ge.s32 	%p3, %r5, %r6;
	or.pred  	%p4, %p2, %p3;
	@%p4 bra 	$L__BB4_4;
	ld.global.f32 	%f1, [%rd2];
	mad.lo.s32 	%r15, %r5, %r7, %r2;
	mul.wide.s32 	%rd5, %r15, 4;
	add.s64 	%rd6, %rd1, %rd5;
	ld.global.f32 	%f2, [%rd6];
	add.f32 	%f3, %f1, %f2;
	st.global.f32 	[%rd2], %f3;
$L__BB4_4:
	bar.sync 	0;
	setp.lt.s32 	%p5, %r4, %r6;
	mov.u32 	%r16, %r4;
	@%p5 bra 	$L__BB4_2;
$L__BB4_5:
	ret;

}
	// .globl	_Z10sumColMinsiiiPf
.visible .entry _Z10sumColMinsiiiPf(
	.param .u32 _Z10sumColMinsiiiPf_param_0,
	.param .u32 _Z10sumColMinsiiiPf_param_1,
	.param .u32 _Z10sumColMinsiiiPf_param_2,
	.param .u64 .ptr .align 1 _Z10sumColMinsiiiPf_param_3
)
{
	.reg .pred 	%p<6>;
	.reg .b32 	%r<17>;
	.reg .b32 	%f<4>;
	.reg .b64 	%rd<7>;

	ld.param.u32 	%r6, [_Z10sumColMinsiiiPf_param_1];
	ld.param.u64 	%rd3, [_Z10sumColMinsiiiPf_param_3];
	cvta.to.global.u64 	%rd1, %rd3;
	mov.u32 	%r7, %ctaid.y;
	mov.u32 	%r8, %ntid.y;
	mov.u32 	%r9, %tid.y;
	mad.lo.s32 	%r1, %r7, %r8, %r9;
	setp.lt.s32 	%p1, %r6, 2;
	@%p1 bra 	$L__BB5_5;
	mov.u32 	%r11, %ctaid.x;
	mul.lo.s32 	%r2, %r6, %r11;
	add.s32 	%r12, %r2, %r1;
	mul.wide.u32 	%rd4, %r12, 4;
	add.s64 	%rd2, %rd1, %rd4;
	mov.b32 	%r16, 1;
$L__BB5_2:
	shl.b32 	%r4, %r16, 1;
	add.s32 	%r13, %r4, 268435455;
	and.b32  	%r14, %r13, %r1;
	setp.ne.s32 	%p2, %r14, 0;
	add.s32 	%r5, %r16, %r1;
	setp.ge.s32 	%p3, %r5, %r6;
	or.pred  	%p4, %p2, %p3;
	@%p4 bra 	$L__BB5_4;
	ld.global.f32 	%f1, [%rd2];
	add.s32 	%r15, %r5, %r2;
	mul.wide.s32 	%rd5, %r15, 4;
	add.s64 	%rd6, %rd1, %rd5;
	ld.global.f32 	%f2, [%rd6];
	add.f32 	%f3, %f1, %f2;
	st.global.f32 	[%rd2], %f3;
$L__BB5_4:
	bar.sync 	0;
	setp.lt.s32 	%p5, %r4, %r6;
	mov.u32 	%r16, %r4;
	@%p5 bra 	$L__BB5_2;
$L__BB5_5:
	ret;

}


// ===== COMPILED SASS (sm_100) =====

	.target	sm_100

	.elftype	@"ET_EXEC"


//--------------------- .note.nv.tkinfo           --------------------------
	.section	.note.nv.tkinfo,"",@"SHT_NOTE"
	.sectionflags	@"SHF_NOTE_NV_TKINFO"
	.tkinfo
        /*0018*/ 	.word	0x00000002
        /*0030*/ 	.string	""
        /*0030*/ 	.string	"ptxas"
        /*0030*/ 	.string	"Cuda compilation tools, release 13.0, V13.0.88"
        /*0030*/ 	.string	"Build cuda_13.0.r13.0/compiler.36424714_0"
        /*0030*/ 	.string	"-arch sm_100 -m 64 "



//--------------------- .note.nv.cuinfo           --------------------------
	.section	.note.nv.cuinfo,"",@"SHT_NOTE"
	.sectionflags	@"SHF_NOTE_NV_CUINFO"
        /*0018*/ 	.short	0x0002
        /*001a*/ 	.short	0x0064
        /*001c*/ 	.short	0x0082
	.zero		2


//--------------------- .nv.info                  --------------------------
	.section	.nv.info,"",@"SHT_CUDA_INFO"
	.align	4


	//----- nvinfo : EIATTR_REGCOUNT
	.align		4
        /*0000*/ 	.byte	0x04, 0x2f
        /*0002*/ 	.short	(.L_1 - .L_0)
	.align		4
.L_0:
        /*0004*/ 	.word	index@(_Z15computeSqrDiffsiiiPfS_S_)
        /*0008*/ 	.word	0x00000012


	//----- nvinfo : EIATTR_FRAME_SIZE
	.align		4
.L_1:
        /*000c*/ 	.byte	0x04, 0x11
        /*000e*/ 	.short	(.L_3 - .L_2)
	.align		4
.L_2:
        /*0010*/ 	.word	index@(_Z15computeSqrDiffsiiiPfS_S_)
        /*0014*/ 	.word	0x00000000


	//----- nvinfo : EIATTR_REGCOUNT
	.align		4
.L_3:
        /*0018*/ 	.byte	0x04, 0x2f
        /*001a*/ 	.short	(.L_5 - .L_4)
	.align		4
.L_4:
        /*001c*/ 	.word	index@(_Z8sumDiffsiiiPfS_)
        /*0020*/ 	.word	0x00000010


	//----- nvinfo : EIATTR_FRAME_SIZE
	.align		4
.L_5:
        /*0024*/ 	.byte	0x04, 0x11
        /*0026*/ 	.short	(.L_7 - .L_6)
	.align		4
.L_6:
        /*0028*/ 	.word	index@(_Z8sumDiffsiiiPfS_)
        /*002c*/ 	.word	0x00000000


	//----- nvinfo : EIATTR_REGCOUNT
	.align		4
.L_7:
        /*0030*/ 	.byte	0x04, 0x2f
        /*0032*/ 	.short	(.L_9 - .L_8)
	.align		4
.L_8:
        /*0034*/ 	.word	index@(_Z16minReduceEachRowiiiPf)
        /*0038*/ 	.word	0x0000000d


	//----- nvinfo : EIATTR_FRAME_SIZE
	.align		4
.L_9:
        /*003c*/ 	.byte	0x04, 0x11
        /*003e*/ 	.short	(.L_11 - .L_10)
	.align		4
.L_10:
        /*0040*/ 	.word	index@(_Z16minReduceEachRowiiiPf)
        /*0044*/ 	.word	0x00000000


	//----- nvinfo : EIATTR_REGCOUNT
	.align		4
.L_11:
        /*0048*/ 	.byte	0x04, 0x2f
        /*004a*/ 	.short	(.L_13 - .L_12)
	.align		4
.L_12:
        /*004c*/ 	.word	index@(_Z16minReduceEachColiiiPf)
        /*0050*/ 	.word	0x0000000d


	//----- nvinfo : EIATTR_FRAME_SIZE
	.align		4
.L_13:
        /*0054*/ 	.byte	0x04, 0x11
        /*0056*/ 	.short	(.L_15 - .L_14)
	.align		4
.L_14:
        /*0058*/ 	.word	index@(_Z16minReduceEachColiiiPf)
        /*005c*/ 	.word	0x00000000


	//----- nvinfo : EIATTR_REGCOUNT
	.align		4
.L_15:
        /*0060*/ 	.byte	0x04, 0x2f
        /*0062*/ 	.short	(.L_17 - .L_16)
	.align		4
.L_16:
        /*0064*/ 	.word	index@(_Z10sumRowMinsiiiPf)
        /*0068*/ 	.word	0x0000000d


	//----- nvinfo : EIATTR_FRAME_SIZE
	.align		4
.L_17:
        /*006c*/ 	.byte	0x04, 0x11
        /*006e*/ 	.short	(.L_19 - .L_18)
	.align		4
.L_18:
        /*0070*/ 	.word	index@(_Z10sumRowMinsiiiPf)
        /*0074*/ 	.word	0x00000000


	//----- nvinfo : EIATTR_REGCOUNT
	.align		4
.L_19:
        /*0078*/ 	.byte	0x04, 0x2f
        /*007a*/ 	.short	(.L_21 - .L_20)
	.align		4
.L_20:
        /*007c*/ 	.word	index@(_Z10sumColMinsiiiPf)
        /*0080*/ 	.word	0x0000000d


	//----- nvinfo : EIATTR_FRAME_SIZE
	.align		4
.L_21:
        /*0084*/ 	.byte	0x04, 0x11
        /*0086*/ 	.short	(.L_23 - .L_22)
	.align		4
.L_22:
        /*0088*/ 	.word	index@(_Z10sumColMinsiiiPf)
        /*008c*/ 	.word	0x00000000


	//----- nvinfo : EIATTR_MIN_STACK_SIZE
	.align		4
.L_23:
        /*0090*/ 	.byte	0x04, 0x12
        /*0092*/ 	.short	(.L_25 - .L_24)
	.align		4
.L_24:
        /*0094*/ 	.word	index@(_Z10sumColMinsiiiPf)
        /*0098*/ 	.word	0x00000000


	//----- nvinfo : EIATTR_MIN_STACK_SIZE
	.align		4
.L_25:
        /*009c*/ 	.byte	0x04, 0x12
        /*009e*/ 	.short	(.L_27 - .L_26)
	.align		4
.L_26:
        /*00a0*/ 	.word	index@(_Z10sumRowMinsiiiPf)
        /*00a4*/ 	.word	0x00000000


	//----- nvinfo : EIATTR_MIN_STACK_SIZE
	.align		4
.L_27:
        /*00a8*/ 	.byte	0x04, 0x12
        /*00aa*/ 	.short	(.L_29 - .L_28)
	.align		4
.L_28:
        /*00ac*/ 	.word	index@(_Z16minReduceEachColiiiPf)
        /*00b0*/ 	.word	0x00000000


	//----- nvinfo : EIATTR_MIN_STACK_SIZE
	.align		4
.L_29:
        /*00b4*/ 	.byte	0x04, 0x12
        /*00b6*/ 	.short	(.L_31 - .L_30)
	.align		4
.L_30:
        /*00b8*/ 	.word	index@(_Z16minReduceEachRowiiiPf)
        /*00bc*/ 	.word	0x00000000


	//----- nvinfo : EIATTR_MIN_STACK_SIZE
	.align		4
.L_31:
        /*00c0*/ 	.byte	0x04, 0x12
        /*00c2*/ 	.short	(.L_33 - .L_32)
	.align		4
.L_32:
        /*00c4*/ 	.word	index@(_Z8sumDiffsiiiPfS_)
        /*00c8*/ 	.word	0x00000000


	//----- nvinfo : EIATTR_MIN_STACK_SIZE
	.align		4
.L_33:
        /*00cc*/ 	.byte	0x04, 0x12
        /*00ce*/ 	.short	(.L_35 - .L_34)
	.align		4
.L_34:
        /*00d0*/ 	.word	index@(_Z15computeSqrDiffsiiiPfS_S_)
        /*00d4*/ 	.word	0x00000000
.L_35:


//--------------------- .nv.compat                --------------------------
	.section	.nv.compat,"",@"SHT_CUDA_COMPAT_INFO"
	.align	4
        /*0000*/ 	.byte	0x02, 0x09, 0x00, 0x00, 0x02, 0x02, 0x01, 0x00, 0x02, 0x05, 0x05, 0x00, 0x03, 0x07, 0x01, 0x01
        /*0010*/ 	.byte	0x02, 0x03, 0x00, 0x00, 0x02, 0x06, 0x01, 0x00, 0x04, 0x0b, 0x08, 0x00, 0x09, 0x00, 0x00, 0x00
        /*0020*/ 	.byte	0x00, 0x00, 0x00, 0x00


//--------------------- .nv.info._Z10sumColMinsiiiPf --------------------------
	.section	.nv.info._Z10sumColMinsiiiPf,"",@"SHT_CUDA_INFO"
	.sectionflags	@""
	.align	4


	//----- nvinfo : EIATTR_CUDA_API_VERSION
	.align		4
        /*0000*/ 	.byte	0x04, 0x37
        /*0002*/ 	.short	(.L_37 - .L_36)
.L_36:
        /*0004*/ 	.word	0x00000082


	//----- nvinfo : EIATTR_KPARAM_INFO
	.align		4
.L_37:
        /*0008*/ 	.byte	0x04, 0x17
        /*000a*/ 	.short	(.L_39 - .L_38)
.L_38:
        /*000c*/ 	.word	0x00000000
        /*0010*/ 	.short	0x0003
        /*0012*/ 	.short	0x0010
        /*0014*/ 	.byte	0x00, 0xf5, 0x21, 0x00


	//----- nvinfo : EIATTR_KPARAM_INFO
	.align		4
.L_39:
        /*0018*/ 	.byte	0x04, 0x17
        /*001a*/ 	.short	(.L_41 - .L_40)
.L_40:
        /*001c*/ 	.word	0x00000000
        /*0020*/ 	.short	0x0002
        /*0022*/ 	.short	0x0008
        /*0024*/ 	.byte	0x00, 0xf0, 0x11, 0x00


	//----- nvinfo : EIATTR_KPARAM_INFO
	.align		4
.L_41:
        /*0028*/ 	.byte	0x04, 0x17
        /*002a*/ 	.short	(.L_43 - .L_42)
.L_42:
        /*002c*/ 	.word	0x00000000
        /*0030*/ 	.short	0x0001
        /*0032*/ 	.short	0x0004
        /*0034*/ 	.byte	0x00, 0xf0, 0x11, 0x00


	//----- nvinfo : EIATTR_KPARAM_INFO
	.align		4
.L_43:
        /*0038*/ 	.byte	0x04, 0x17
        /*003a*/ 	.short	(.L_45 - .L_44)
.L_44:
        /*003c*/ 	.word	0x00000000
        /*0040*/ 	.short	0x0000
        /*0042*/ 	.short	0x0000
        /*0044*/ 	.byte	0x00, 0xf0, 0x11, 0x00


	//----- nvinfo : EIATTR_SPARSE_MMA_MASK
	.align		4
.L_45:
        /*0048*/ 	.byte	0x03, 0x50
        /*004a*/ 	.short	0x0000


	//----- nvinfo : EIATTR_MAXREG_COUNT
	.align		4
        /*004c*/ 	.byte	0x03, 0x1b
        /*004e*/ 	.short	0x00ff


	//----- nvinfo : EIATTR_NUM_BARRIERS
	.align		4
        /*0050*/ 	.byte	0x02, 0x4c
        /*0052*/ 	.byte	0x01
	.zero		1


	//----- nvinfo : EIATTR_MERCURY_ISA_VERSION
	.align		4
        /*0054*/ 	.byte	0x03, 0x5f
        /*0056*/ 	.short	0x0101


	//----- nvinfo : EIATTR_VRC_CTA_INIT_COUNT
	.align		4
        /*0058*/ 	.byte	0x02, 0x4a
	.zero		1
	.zero		1


	//----- nvinfo : EIATTR_EXIT_INSTR_OFFSETS
	.align		4
        /*005c*/ 	.byte	0x04, 0x1c
        /*005e*/ 	.short	(.L_47 - .L_46)


	//   ....[0]....
.L_46:
        /*0060*/ 	.word	0x00000060


	//   ....[1]....
        /*0064*/ 	.word	0x00000220


	//----- nvinfo : EIATTR_CRS_STACK_SIZE
	.align		4
.L_47:
        /*0068*/ 	.byte	0x04, 0x1e
        /*006a*/ 	.short	(.L_49 - .L_48)
.L_48:
        /*006c*/ 	.word	0x00000000


	//----- nvinfo : EIATTR_CBANK_PARAM_SIZE
	.align		4
.L_49:
        /*0070*/ 	.byte	0x03, 0x19
        /*0072*/ 	.short	0x0018


	//----- nvinfo : EIATTR_PARAM_CBANK
	.align		4
        /*0074*/ 	.byte	0x04, 0x0a
        /*0076*/ 	.short	(.L_51 - .L_50)
	.align		4
.L_50:
        /*0078*/ 	.word	index@(.nv.constant0._Z10sumColMinsiiiPf)
        /*007c*/ 	.short	0x0380
        /*007e*/ 	.short	0x0018


	//----- nvinfo : EIATTR_SW_WAR
	.align		4
.L_51:
        /*0080*/ 	.byte	0x04, 0x36
        /*0082*/ 	.short	(.L_53 - .L_52)
.L_52:
        /*0084*/ 	.word	0x00000008
.L_53:


//--------------------- .nv.info._Z10sumRowMinsiiiPf --------------------------
	.section	.nv.info._Z10sumRowMinsiiiPf,"",@"SHT_CUDA_INFO"
	.sectionflags	@""
	.align	4


	//----- nvinfo : EIATTR_CUDA_API_VERSION
	.align		4
        /*0000*/ 	.byte	0x04, 0x37
        /*0002*/ 	.short	(.L_55 - .L_54)
.L_54:
        /*0004*/ 	.word	0x00000082


	//----- nvinfo : EIATTR_KPARAM_INFO
	.align		4
.L_55:
        /*0008*/ 	.byte	0x04, 0x17
        /*000a*/ 	.short	(.L_57 - .L_56)
.L_56:
        /*000c*/ 	.word	0x00000000
        /*0010*/ 	.short	0x0003
        /*0012*/ 	.short	0x0010
        /*0014*/ 	.byte	0x00, 0xf5, 0x21, 0x00


	//----- nvinfo : EIATTR_KPARAM_INFO
	.align		4
.L_57:
        /*0018*/ 	.byte	0x04, 0x17
        /*001a*/ 	.short	(.L_59 - .L_58)
.L_58:
        /*001c*/ 	.word	0x00000000
        /*0020*/ 	.short	0x0002
        /*0022*/ 	.short	0x0008
        /*0024*/ 	.byte	0x00, 0xf0, 0x11, 0x00


	//----- nvinfo : EIATTR_KPARAM_INFO
	.align		4
.L_59:
        /*0028*/ 	.byte	0x04, 0x17
        /*002a*/ 	.short	(.L_61 - .L_60)
.L_60:
        /*002c*/ 	.word	0x00000000
        /*0030*/ 	.short	0x0001
        /*0032*/ 	.short	0x0004
        /*0034*/ 	.byte	0x00, 0xf0, 0x11, 0x00


	//----- nvinfo : EIATTR_KPARAM_INFO
	.align		4
.L_61:
        /*0038*/ 	.byte	0x04, 0x17
        /*003a*/ 	.short	(.L_63 - .L_62)
.L_62:
        /*003c*/ 	.word	0x00000000
        /*0040*/ 	.short	0x0000
        /*0042*/ 	.short	0x0000
        /*0044*/ 	.byte	0x00, 0xf0, 0x11, 0x00


	//----- nvinfo : EIATTR_SPARSE_MMA_MASK
	.align		4
.L_63:
        /*0048*/ 	.byte	0x03, 0x50
        /*004a*/ 	.short	0x0000


	//----- nvinfo : EIATTR_MAXREG_COUNT
	.align		4
        /*004c*/ 	.byte	0x03, 0x1b
        /*004e*/ 	.short	0x00ff


	//----- nvinfo : EIATTR_NUM_BARRIERS
	.align		4
        /*0050*/ 	.byte	0x02, 0x4c
        /*0052*/ 	.byte	0x01
	.zero		1


	//----- nvinfo : EIATTR_MERCURY_ISA_VERSION
	.align		4
        /*0054*/ 	.byte	0x03, 0x5f
        /*0056*/ 	.short	0x0101


	//----- nvinfo : EIATTR_VRC_CTA_INIT_COUNT
	.align		4
        /*0058*/ 	.byte	0x02, 0x4a
	.zero		1
	.zero		1


	//----- nvinfo : EIATTR_EXIT_INSTR_OFFSETS
	.align		4
        /*005c*/ 	.byte	0x04, 0x1c
        /*005e*/ 	.short	(.L_65 - .L_64)


	//   ....[0]....
.L_64:
        /*0060*/ 	.word	0x00000060


	//   ....[1]....
        /*0064*/ 	.word	0x00000240


	//----- nvinfo : EIATTR_CRS_STACK_SIZE
	.align		4
.L_65:
        /*0068*/ 	.byte	0x04, 0x1e
        /*006a*/ 	.short	(.L_67 - .L_66)
.L_66:
        /*006c*/ 	.word	0x00000000


	//----- nvinfo : EIATTR_CBANK_PARAM_SIZE
	.align		4
.L_67:
        /*0070*/ 	.byte	0x03, 0x19
        /*0072*/ 	.short	0x0018


	//----- nvinfo : EIATTR_PARAM_CBANK
	.align		4
        /*0074*/ 	.byte	0x04, 0x0a
        /*0076*/ 	.short	(.L_69 - .L_68)
	.align		4
.L_68:
        /*0078*/ 	.word	index@(.nv.constant0._Z10sumRowMinsiiiPf)
        /*007c*/ 	.short	0x0380
        /*007e*/ 	.short	0x0018


	//----- nvinfo : EIATTR_SW_WAR
	.align		4
.L_69:
        /*0080*/ 	.byte	0x04, 0x36
        /*0082*/ 	.short	(.L_71 - .L_70)
.L_70:
        /*0084*/ 	.word	0x00000008
.L_71:


//--------------------- .nv.info._Z16minReduceEachColiiiPf --------------------------
	.section	.nv.info._Z16minReduceEachColiiiPf,"",@"SHT_CUDA_INFO"
	.sectionflags	@""
	.align	4


	//----- nvinfo : EIATTR_CUDA_API_VERSION
	.align		4
        /*0000*/ 	.byte	0x04, 0x37
        /*0002*/ 	.short	(.L_73 - .L_72)
.L_72:
        /*0004*/ 	.word	0x00000082


	//----- nvinfo : EIATTR_KPARAM_INFO
	.align		4
.L_73:
        /*0008*/ 	.byte	0x04, 0x17
        /*000a*/ 	.short	(.L_75 - .L_74)
.L_74:
        /*000c*/ 	.word	0x00000000
        /*0010*/ 	.short	0x0003
        /*0012*/ 	.short	0x0010
        /*0014*/ 	.byte	0x00, 0xf5, 0x21, 0x00


	//----- nvinfo : EIATTR_KPARAM_INFO
	.align		4
.L_75:
        /*0018*/ 	.byte	0x04, 0x17
        /*001a*/ 	.short	(.L_77 - .L_76)
.L_76:
        /*001c*/ 	.word	0x00000000
        /*0020*/ 	.short	0x0002
        /*0022*/ 	.short	0x0008
        /*0024*/ 	.byte	0x00, 0xf0, 0x11, 0x00


	//----- nvinfo : EIATTR_KPARAM_INFO
	.align		4
.L_77:
        /*0028*/ 	.byte	0x04, 0x17
        /*002a*/ 	.short	(.L_79 - .L_78)
.L_78:
        /*002c*/ 	.word	0x00000000
        /*0030*/ 	.short	0x0001
        /*0032*/ 	.short	0x0004
        /*0034*/ 	.byte	0x00, 0xf0, 0x11, 0x00


	//----- nvinfo : EIATTR_KPARAM_INFO
	.align		4
.L_79:
        /*0038*/ 	.byte	0x04, 0x17
        /*003a*/ 	.short	(.L_81 - .L_80)
.L_80:
        /*003c*/ 	.word	0x00000000
        /*0040*/ 	.short	0x0000
        /*0042*/ 	.short	0x0000
        /*0044*/ 	.byte	0x00, 0xf0, 0x11, 0x00


	//----- nvinfo : EIATTR_SPARSE_MMA_MASK
	.align		4
.L_81:
        /*0048*/ 	.byte	0x03, 0x50
        /*004a*/ 	.short	0x0000


	//----- nvinfo : EIATTR_MAXREG_COUNT
	.align		4
        /*004c*/ 	.byte	0x03, 0x1b
        /*004e*/ 	.short	0x00ff


	//----- nvinfo : EIATTR_NUM_BARRIERS
	.align		4
        /*0050*/ 	.byte	0x02, 0x4c
        /*0052*/ 	.byte	0x01
	.zero		1


	//----- nvinfo : EIATTR_MERCURY_ISA_VERSION
	.align		4
        /*0054*/ 	.byte	0x03, 0x5f
        /*0056*/ 	.short	0x0101


	//----- nvinfo : EIATTR_VRC_CTA_INIT_COUNT
	.align		4
        /*0058*/ 	.byte	0x02, 0x4a
	.zero		1
	.zero		1


	//----- nvinfo : EIATTR_EXIT_INSTR_OFFSETS
	.align		4
        /*005c*/ 	.byte	0x04, 0x1c
        /*005e*/ 	.short	(.L_83 - .L_82)


	//   ....[0]....
.L_82:
        /*0060*/ 	.word	0x00000060


	//   ....[1]....
        /*0064*/ 	.word	0x00000240


	//----- nvinfo : EIATTR_CRS_STACK_SIZE
	.align		4
.L_83:
        /*0068*/ 	.byte	0x04, 0x1e
        /*006a*/ 	.short	(.L_85 - .L_84)
.L_84:
        /*006c*/ 	.word	0x00000000


	//----- nvinfo : EIATTR_CBANK_PARAM_SIZE
	.align		4
.L_85:
        /*0070*/ 	.byte	0x03, 0x19
        /*0072*/ 	.short	0x0018


	//----- nvinfo : EIATTR_PARAM_CBANK
	.align		4
        /*0074*/ 	.byte	0x04, 0x0a
        /*0076*/ 	.short	(.L_87 - .L_86)
	.align		4
.L_86:
        /*0078*/ 	.word	index@(.nv.constant0._Z16minReduceEachColiiiPf)
        /*007c*/ 	.short	0x0380
        /*007e*/ 	.short	0x0018


	//----- nvinfo : EIATTR_SW_WAR
	.align		4
.L_87:
        /*0080*/ 	.byte	0x04, 0x36
        /*0082*/ 	.short	(.L_89 - .L_88)
.L_88:
        /*0084*/ 	.word	0x00000008
.L_89:


//--------------------- .nv.info._Z16minReduceEachRowiiiPf --------------------------
	.section	.nv.info._Z16minReduceEachRowiiiPf,"",@"SHT_CUDA_INFO"
	.sectionflags	@""
	.align	4


	//----- nvinfo : EIATTR_CUDA_API_VERSION
	.align		4
        /*0000*/ 	.byte	0x04, 0x37
        /*0002*/ 	.short	(.L_91 - .L_90)
.L_90:
        /*0004*/ 	.word	0x00000082


	//----- nvinfo : EIATTR_KPARAM_INFO
	.align		4
.L_91:
        /*0008*/ 	.byte	0x04, 0x17
        /*000a*/ 	.short	(.L_93 - .L_92)
.L_92:
        /*000c*/ 	.word	0x00000000
        /*0010*/ 	.short	0x0003
        /*0012*/ 	.short	0x0010
        /*0014*/ 	.byte	0x00, 0xf5, 0x21, 0x00


	//----- nvinfo : EIATTR_KPARAM_INFO
	.align		4
.L_93:
        /*0018*/ 	.byte	0x04, 0x17
        /*001a*/ 	.short	(.L_95 - .L_94)
.L_94:
        /*001c*/ 	.word	0x00000000
        /*0020*/ 	.short	0x0002
        /*0022*/ 	.short	0x0008
        /*0024*/ 	.byte	0x00, 0xf0, 0x11, 0x00


	//----- nvinfo : EIATTR_KPARAM_INFO
	.align		4
.L_95:
        /*0028*/ 	.byte	0x04, 0x17
        /*002a*/ 	.short	(.L_97 - .L_96)
.L_96:
        /*002c*/ 	.word	0x00000000
        /*0030*/ 	.short	0x0001
        /*0032*/ 	.short	0x0004
        /*0034*/ 	.byte	0x00, 0xf0, 0x11, 0x00


	//----- nvinfo : EIATTR_KPARAM_INFO
	.align		4
.L_97:
        /*0038*/ 	.byte	0x04, 0x17
        /*003a*/ 	.short	(.L_99 - .L_98)
.L_98:
        /*003c*/ 	.word	0x00000000
        /*0040*/ 	.short	0x0000
        /*0042*/ 	.short	0x0000
        /*0044*/ 	.byte	0x00, 0xf0, 0x11, 0x00


	//----- nvinfo : EIATTR_SPARSE_MMA_MASK
	.align		4
.L_99:
        /*0048*/ 	.byte	0x03, 0x50
        /*004a*/ 	.short	0x0000


	//----- nvinfo : EIATTR_MAXREG_COUNT
	.align		4
        /*004c*/ 	.byte	0x03, 0x1b
        /*004e*/ 	.short	0x00ff


	//----- nvinfo : EIATTR_NUM_BARRIERS
	.align		4
        /*0050*/ 	.byte	0x02, 0x4c
        /*0052*/ 	.byte	0x01
	.zero		1


	//----- nvinfo : EIATTR_MERCURY_ISA_VERSION
	.align		4
        /*0054*/ 	.byte	0x03, 0x5f
        /*0056*/ 	.short	0x0101


	//----- nvinfo : EIATTR_VRC_CTA_INIT_COUNT
	.align		4
        /*0058*/ 	.byte	0x02, 0x4a
	.zero		1
	.zero		1


	//----- nvinfo : EIATTR_EXIT_INSTR_OFFSETS
	.align		4
        /*005c*/ 	.byte	0x04, 0x1c
        /*005e*/ 	.short	(.L_101 - .L_100)


	//   ....[0]....
.L_100:
        /*0060*/ 	.word	0x00000060


	//   ....[1]....
        /*0064*/ 	.word	0x00000220


	//----- nvinfo : EIATTR_CRS_STACK_SIZE
	.align		4
.L_101:
        /*0068*/ 	.byte	0x04, 0x1e
        /*006a*/ 	.short	(.L_103 - .L_102)
.L_102:
        /*006c*/ 	.word	0x00000000


	//----- nvinfo : EIATTR_CBANK_PARAM_SIZE
	.align		4
.L_103:
        /*0070*/ 	.byte	0x03, 0x19
        /*0072*/ 	.short	0x0018


	//----- nvinfo : EIATTR_PARAM_CBANK
	.align		4
        /*0074*/ 	.byte	0x04, 0x0a
        /*0076*/ 	.short	(.L_105 - .L_104)
	.align		4
.L_104:
        /*0078*/ 	.word	index@(.nv.constant0._Z16minReduceEachRowiiiPf)
        /*007c*/ 	.short	0x0380
        /*007e*/ 	.short	0x0018


	//----- nvinfo : EIATTR_SW_WAR
	.align		4
.L_105:
        /*0080*/ 	.byte	0x04, 0x36
        /*0082*/ 	.short	(.L_107 - .L_106)
.L_106:
        /*0084*/ 	.word	0x00000008
.L_107:


//--------------------- .nv.info._Z8sumDiffsiiiPfS_ --------------------------
	.section	.nv.info._Z8sumDiffsiiiPfS_,"",@"SHT_CUDA_INFO"
	.sectionflags	@""
	.align	4


	//----- nvinfo : EIATTR_CUDA_API_VERSION
	.align		4
        /*0000*/ 	.byte	0x04, 0x37
        /*0002*/ 	.short	(.L_109 - .L_108)
.L_108:
        /*0004*/ 	.word	0x00000082


	//----- nvinfo : EIATTR_KPARAM_INFO
	.align		4
.L_109:
        /*0008*/ 	.byte	0x04, 0x17
        /*000a*/ 	.short	(.L_111 - .L_110)
.L_110:
        /*000c*/ 	.word	0x00000000
        /*0010*/ 	.short	0x0004
        /*0012*/ 	.short	0x0018
        /*0014*/ 	.byte	0x00, 0xf5, 0x21, 0x00


	//----- nvinfo : EIATTR_KPARAM_INFO
	.align		4
.L_111:
        /*0018*/ 	.byte	0x04, 0x17
        /*001a*/ 	.short	(.L_113 - .L_112)
.L_112:
        /*001c*/ 	.word	0x00000000
        /*0020*/ 	.short	0x0003
        /*0022*/ 	.short	0x0010
        /*0024*/ 	.byte	0x00, 0xf5, 0x21, 0x00


	//----- nvinfo : EIATTR_KPARAM_INFO
	.align		4
.L_113:
        /*0028*/ 	.byte	0x04, 0x17
        /*002a*/ 	.short	(.L_115 - .L_114)
.L_114:
        /*002c*/ 	.word	0x00000000
        /*0030*/ 	.short	0x0002
        /*0032*/ 	.short	0x0008
        /*0034*/ 	.byte	0x00, 0xf0, 0x11, 0x00


	//----- nvinfo : EIATTR_KPARAM_INFO
	.align		4
.L_115:
        /*0038*/ 	.byte	0x04, 0x17
        /*003a*/ 	.short	(.L_117 - .L_116)
.L_116:
        /*003c*/ 	.word	0x00000000
        /*0040*/ 	.short	0x0001
        /*0042*/ 	.short	0x0004
        /*0044*/ 	.byte	0x00, 0xf0, 0x11, 0x00


	//----- nvinfo : EIATTR_KPARAM_INFO
	.align		4
.L_117:
        /*0048*/ 	.byte	0x04, 0x17
        /*004a*/ 	.short	(.L_119 - .L_118)
.L_118:
        /*004c*/ 	.word	0x00000000
        /*0050*/ 	.short	0x0000
        /*0052*/ 	.short	0x0000
        /*0054*/ 	.byte	0x00, 0xf0, 0x11, 0x00


	//----- nvinfo : EIATTR_SPARSE_MMA_MASK
	.align		4
.L_119:
        /*0058*/ 	.byte	0x03, 0x50
        /*005a*/ 	.short	0x0000


	//----- nvinfo : EIATTR_MAXREG_COUNT
	.align		4
        /*005c*/ 	.byte	0x03, 0x1b
        /*005e*/ 	.short	0x00ff


	//----- nvinfo : EIATTR_NUM_BARRIERS
	.align		4
        /*0060*/ 	.byte	0x02, 0x4c
        /*0062*/ 	.byte	0x01
	.zero		1


	//----- nvinfo : EIATTR_MERCURY_ISA_VERSION
	.align		4
        /*0064*/ 	.byte	0x03, 0x5f
        /*0066*/ 	.short	0x0101


	//----- nvinfo : EIATTR_VRC_CTA_INIT_COUNT
	.align		4
        /*0068*/ 	.byte	0x02, 0x4a
	.zero		1
	.zero		1


	//----- nvinfo : EIATTR_EXIT_INSTR_OFFSETS
	.align		4
        /*006c*/ 	.byte	0x04, 0x1c
        /*006e*/ 	.short	(.L_121 - .L_120)


	//   ....[0]....
.L_120:
        /*0070*/ 	.word	0x00000090


	//   ....[1]....
        /*0074*/ 	.word	0x000002b0


	//----- nvinfo : EIATTR_CRS_STACK_SIZE
	.align		4
.L_121:
        /*0078*/ 	.byte	0x04, 0x1e
        /*007a*/ 	.short	(.L_123 - .L_122)
.L_122:
        /*007c*/ 	.word	0x00000000


	//----- nvinfo : EIATTR_CBANK_PARAM_SIZE
	.align		4
.L_123:
        /*0080*/ 	.byte	0x03, 0x19
        /*0082*/ 	.short	0x0020


	//----- nvinfo : EIATTR_PARAM_CBANK
	.align		4
        /*0084*/ 	.byte	0x04, 0x0a
        /*0086*/ 	.short	(.L_125 - .L_124)
	.align		4
.L_124:
        /*0088*/ 	.word	index@(.nv.constant0._Z8sumDiffsiiiPfS_)
        /*008c*/ 	.short	0x0380
        /*008e*/ 	.short	0x0020


	//----- nvinfo : EIATTR_SW_WAR
	.align		4
.L_125:
        /*0090*/ 	.byte	0x04, 0x36
        /*0092*/ 	.short	(.L_127 - .L_126)
.L_126:
        /*0094*/ 	.word	0x00000008
.L_127:


//--------------------- .nv.info._Z15computeSqrDiffsiiiPfS_S_ --------------------------
	.section	.nv.info._Z15computeSqrDiffsiiiPfS_S_,"",@"SHT_CUDA_INFO"
	.sectionflags	@""
	.align	4


	//----- nvinfo : EIATTR_CUDA_API_VERSION
	.align		4
        /*0000*/ 	.byte	0x04, 0x37
        /*0002*/ 	.short	(.L_129 - .L_128)
.L_128:
        /*0004*/ 	.word	0x00000082


	//----- nvinfo : EIATTR_KPARAM_INFO
	.align		4
.L_129:
        /*0008*/ 	.byte	0x04, 0x17
        /*000a*/ 	.short	(.L_131 - .L_130)
.L_130:
        /*000c*/ 	.word	0x00000000
        /*0010*/ 	.short	0x0005
        /*0012*/ 	.short	0x0020
        /*0014*/ 	.byte	0x00, 0xf5, 0x21, 0x00


	//----- nvinfo : EIATTR_KPARAM_INFO
	.align		4
.L_131:
        /*0018*/ 	.byte	0x04, 0x17
        /*001a*/ 	.short	(.L_133 - .L_132)
.L_132:
        /*001c*/ 	.word	0x00000000
        /*0020*/ 	.short	0x0004
        /*0022*/ 	.short	0x0018
        /*0024*/ 	.byte	0x00, 0xf5, 0x21, 0x00


	//----- nvinfo : EIATTR_KPARAM_INFO
	.align		4
.L_133:
        /*0028*/ 	.byte	0x04, 0x17
        /*002a*/ 	.short	(.L_135 - .L_134)
.L_134:
        /*002c*/ 	.word	0x00000000
        /*0030*/ 	.short	0x0003
        /*0032*/ 	.short	0x0010
        /*0034*/ 	.byte	0x00, 0xf5, 0x21, 0x00


	//----- nvinfo : EIATTR_KPARAM_INFO
	.align		4
.L_135:
        /*0038*/ 	.byte	0x04, 0x17
        /*003a*/ 	.short	(.L_137 - .L_136)
.L_136:
        /*003c*/ 	.word	0x00000000
        /*0040*/ 	.short	0x0002
        /*0042*/ 	.short	0x0008
        /*0044*/ 	.byte	0x00, 0xf0, 0x11, 0x00


	//----- nvinfo : EIATTR_KPARAM_INFO
	.align		4
.L_137:
        /*0048*/ 	.byte	0x04, 0x17
        /*004a*/ 	.short	(.L_139 - .L_138)
.L_138:
        /*004c*/ 	.word	0x00000000
        /*0050*/ 	.short	0x0001
        /*0052*/ 	.short	0x0004
        /*0054*/ 	.byte	0x00, 0xf0, 0x11, 0x00


	//----- nvinfo : EIATTR_KPARAM_INFO
	.align		4
.L_139:
        /*0058*/ 	.byte	0x04, 0x17
        /*005a*/ 	.short	(.L_141 - .L_140)
.L_140:
        /*005c*/ 	.word	0x00000000
        /*0060*/ 	.short	0x0000
        /*0062*/ 	.short	0x0000
        /*0064*/ 	.byte	0x00, 0xf0, 0x11, 0x00


	//----- nvinfo : EIATTR_SPARSE_MMA_MASK
	.align		4
.L_141:
        /*0068*/ 	.byte	0x03, 0x50
        /*006a*/ 	.short	0x0000


	//----- nvinfo : EIATTR_MAXREG_COUNT
	.align		4
        /*006c*/ 	.byte	0x03, 0x1b
        /*006e*/ 	.short	0x00ff


	//----- nvinfo : EIATTR_NUM_BARRIERS
	.align		4
        /*0070*/ 	.byte	0x02, 0x4c
        /*0072*/ 	.byte	0x01
	.zero		1


	//----- nvinfo : EIATTR_MERCURY_ISA_VERSION
	.align		4
        /*0074*/ 	.byte	0x03, 0x5f
        /*0076*/ 	.short	0x0101


	//----- nvinfo : EIATTR_VRC_CTA_INIT_COUNT
	.align		4
        /*0078*/ 	.byte	0x02, 0x4a
	.zero		1
	.zero		1


	//----- nvinfo : EIATTR_EXIT_INSTR_OFFSETS
	.align		4
        /*007c*/ 	.byte	0x04, 0x1c
        /*007e*/ 	.short	(.L_143 - .L_142)


	//   ....[0]....
.L_142:
        /*0080*/ 	.word	0x000000c0


	//   ....[1]....
        /*0084*/ 	.word	0x000002d0


	//----- nvinfo : EIATTR_CBANK_PARAM_SIZE
	.align		4
.L_143:
        /*0088*/ 	.byte	0x03, 0x19
        /*008a*/ 	.short	0x0028


	//----- nvinfo : EIATTR_PARAM_CBANK
	.align		4
        /*008c*/ 	.byte	0x04, 0x0a
        /*008e*/ 	.short	(.L_145 - .L_144)
	.align		4
.L_144:
        /*0090*/ 	.word	index@(.nv.constant0._Z15computeSqrDiffsiiiPfS_S_)
        /*0094*/ 	.short	0x0380
        /*0096*/ 	.short	0x0028


	//----- nvinfo : EIATTR_SW_WAR
	.align		4
.L_145:
        /*0098*/ 	.byte	0x04, 0x36
        /*009a*/ 	.short	(.L_147 - .L_146)
.L_146:
        /*009c*/ 	.word	0x00000008
.L_147:


//--------------------- .nv.callgraph             --------------------------
	.section	.nv.callgraph,"",@"SHT_CUDA_CALLGRAPH"
	.align	4
	.sectionentsize	8
	.align		4
        /*0000*/ 	.word	0x00000000
	.align		4
        /*0004*/ 	.word	0xffffffff
	.align		4
        /*0008*/ 	.word	0x00000000
	.align		4
        /*000c*/ 	.word	0xfffffffe
	.align		4
        /*0010*/ 	.word	0x00000000
	.align		4
        /*0014*/ 	.word	0xfffffffd
	.align		4
        /*0018*/ 	.word	0x00000000
	.align		4
        /*001c*/ 	.word	0xfffffffc


//--------------------- .text._Z10sumColMinsiiiPf --------------------------
	.section	.text._Z10sumColMinsiiiPf,"ax",@progbits
	.align	128
        .global         _Z10sumColMinsiiiPf
        .type           _Z10sumColMinsiiiPf,@function
        .size           _Z10sumColMinsiiiPf,(.L_x_22 - _Z10sumColMinsiiiPf)
        .other          _Z10sumColMinsiiiPf,@"STO_CUDA_ENTRY STV_DEFAULT"
_Z10sumColMinsiiiPf:
.text._Z10sumColMinsiiiPf:
[----:B------:R-:W-:Y:S08]  /*0000*/  LDC R1, c[0x0][0x37c] ;  /* 0x0000df00ff017b82 */ /* 0x000ff00000000800 */
[----:B------:R-:W0:Y:S01]  /*0010*/  LDC R9, c[0x0][0x384] ;  /* 0x0000e100ff097b82 */ /* 0x000e220000000800 */
[----:B------:R-:W1:Y:S07]  /*0020*/  S2R R7, SR_TID.Y ;  /* 0x0000000000077919 */ /* 0x000e6e0000002200 */
[----:B------:R-:W2:Y:S08]  /*0030*/  LDC R0, c[0x0][0x364] ;  /* 0x0000d900ff007b82 */ /* 0x000eb00000000800 */
[----:B------:R-:W3:Y:S01]  /*0040*/  S2UR UR4, SR_CTAID.Y ;  /* 0x00000000000479c3 */ /* 0x000ee20000002600 */
[----:B0-----:R-:W-:-:S13]  /*0050*/  ISETP.GE.AND P0, PT, R9, 0x2, PT ;  /* 0x000000020900780c */ /* 0x001fda0003f06270 */
[----:B-123--:R-:W-:Y:S05]  /*0060*/  @!P0 EXIT ;  /* 0x000000000000894d */ /* 0x00efea0003800000 */
[----:B------:R-:W0:Y:S01]  /*0070*/  S2UR UR7, SR_CTAID.X ;  /* 0x00000000000779c3 */ /* 0x000e220000002500 */
[----:B------:R-:W-:Y:S01]  /*0080*/  IMAD R0, R0, UR4, R7 ;  /* 0x0000000400007c24 */ /* 0x000fe2000f8e0207 */
[----:B------:R-:W1:Y:S01]  /*0090*/  LDCU.64 UR8, c[0x0][0x358] ;  /* 0x00006b00ff0877ac */ /* 0x000e620008000a00 */
[----:B------:R-:W-:-:S05]  /*00a0*/  UMOV UR4, 0x1 ;  /* 0x0000000100047882 */ /* 0x000fca0000000000 */
[----:B------:R-:W2:Y:S08]  /*00b0*/  LDC.64 R4, c[0x0][0x390] ;  /* 0x0000e400ff047b82 */ /* 0x000eb00000000a00 */
[----:B------:R-:W3:Y:S08]  /*00c0*/  LDC R10, c[0x0][0x384] ;  /* 0x0000e100ff0a7b82 */ /* 0x000ef00000000800 */
[----:B------:R-:W4:Y:S01]  /*00d0*/  LDC.64 R2, c[0x0][0x390] ;  /* 0x0000e400ff027b82 */ /* 0x000f220000000a00 */
[----:B0-----:R-:W-:-:S04]  /*00e0*/  IMAD R7, R9, UR7, R0 ;  /* 0x0000000709077c24 */ /* 0x001fc8000f8e0200 */
[----:B-12---:R-:W-:-:S07]  /*00f0*/  IMAD.WIDE.U32 R4, R7, 0x4, R4 ;  /* 0x0000000407047825 */ /* 0x006fce00078e0004 */
.L_x_2:
[----:B------:R-:W-:Y:S02]  /*0100*/  USHF.L.U32 UR5, UR4, 0x1, URZ ;  /* 0x0000000104057899 */ /* 0x000fe400080006ff */
[----:B------:R-:W-:Y:S01]  /*0110*/  IADD3 R7, PT, PT, R0, UR4, RZ ;  /* 0x0000000400077c10 */ /* 0x000fe2000fffe0ff */
[----:B------:R-:W-:Y:S01]  /*0120*/  BSSY.RECONVERGENT B0, `(.L_x_0) ;  /* 0x000000b000007945 */ /* 0x000fe20003800200 */
[----:B------:R-:W-:-:S06]  /*0130*/  UIADD3 UR6, UPT, UPT, UR5, 0xfffffff, URZ ;  /* 0x0fffffff05067890 */ /* 0x000fcc000fffe0ff */
[----:B------:R-:W-:-:S04]  /*0140*/  LOP3.LUT P0, RZ, R0, UR6, RZ, 0xc0, !PT ;  /* 0x0000000600ff7c12 */ /* 0x000fc8000f80c0ff */
[----:B---3--:R-:W-:-:S13]  /*0150*/  ISETP.GE.OR P0, PT, R7, R10, P0 ;  /* 0x0000000a0700720c */ /* 0x008fda0000706670 */
[----:B0-----:R-:W-:Y:S05]  /*0160*/  @P0 BRA `(.L_x_1) ;  /* 0x0000000000180947 */ /* 0x001fea0003800000 */
[----:B------:R-:W-:Y:S01]  /*0170*/  IMAD R7, R10, UR7, R7 ;  /* 0x000000070a077c24 */ /* 0x000fe2000f8e0207 */
[----:B------:R-:W2:Y:S03]  /*0180*/  LDG.E R8, desc[UR8][R4.64] ;  /* 0x0000000804087981 */ /* 0x000ea6000c1e1900 */
[----:B----4-:R-:W-:-:S06]  /*0190*/  IMAD.WIDE R6, R7, 0x4, R2 ;  /* 0x0000000407067825 */ /* 0x010fcc00078e0202 */
[----:B------:R-:W2:Y:S02]  /*01a0*/  LDG.E R7, desc[UR8][R6.64] ;  /* 0x0000000806077981 */ /* 0x000ea4000c1e1900 */
[----:B--2---:R-:W-:-:S05]  /*01b0*/  FADD R9, R8, R7 ;  /* 0x0000000708097221 */ /* 0x004fca0000000000 */
[----:B------:R0:W-:Y:S02]  /*01c0*/  STG.E desc[UR8][R4.64], R9 ;  /* 0x0000000904007986 */ /* 0x0001e4000c101908 */
.L_x_1:
[----:B------:R-:W-:Y:S05]  /*01d0*/  BSYNC.RECONVERGENT B0 ;  /* 0x0000000000007941 */ /* 0x000fea0003800200 */
.L_x_0:
[----:B------:R-:W-:Y:S01]  /*01e0*/  BAR.SYNC.DEFER_BLOCKING 0x0 ;  /* 0x0000000000007b1d */ /* 0x000fe20000010000 */
[----:B------:R-:W-:-:S05]  /*01f0*/  ISETP.LE.AND P0, PT, R10, UR5, PT ;  /* 0x000000050a007c0c */ /* 0x000fca000bf03270 */
[----:B------:R-:W-:-:S08]  /*0200*/  UMOV UR4, UR5 ;  /* 0x0000000500047c82 */ /* 0x000fd00008000000 */
[----:B------:R-:W-:Y:S05]  /*0210*/  @!P0 BRA `(.L_x_2) ;  /* 0xfffffffc00b88947 */ /* 0x000fea000383ffff */
[----:B------:R-:W-:Y:S05]  /*0220*/  EXIT ;  /* 0x000000000000794d */ /* 0x000fea0003800000 */
.L_x_3:
[----:B------:R-:W-:-:S00]  /*0230*/  BRA `(.L_x_3) ;  /* 0xfffffffc00fc7947 */ /* 0x000fc0000383ffff */
[----:B------:R-:W-:-:S00]  /*0240*/  NOP ;  /* 0x0000000000007918 */ /* 0x000fc00000000000 */
        /* <DEDUP_REMOVED lines=11> */
.L_x_22:


//--------------------- .text._Z10sumRowMinsiiiPf --------------------------
	.section	.text._Z10sumRowMinsiiiPf,"ax",@progbits
	.align	128
        .global         _Z10sumRowMinsiiiPf
        .type           _Z10sumRowMinsiiiPf,@function
        .size           _Z10sumRowMinsiiiPf,(.L_x_23 - _Z10sumRowMinsiiiPf)
        .other          _Z10sumRowMinsiiiPf,@"STO_CUDA_ENTRY STV_DEFAULT"
_Z10sumRowMinsiiiPf:
.text._Z10sumRowMinsiiiPf:
[----:B------:R-:W-:Y:S08]  /*0000*/  LDC R1, c[0x0][0x37c] ;  /* 0x0000df00ff017b82 */ /* 0x000ff00000000800 */
[----:B------:R-:W0:Y:S01]  /*0010*/  LDC R0, c[0x0][0x380] ;  /* 0x0000e000ff007b82 */ /* 0x000e220000000800 */
[----:B------:R-:W1:Y:S07]  /*0020*/  S2R R7, SR_TID.X ;  /* 0x0000000000077919 */ /* 0x000e6e0000002100 */
[----:B------:R-:W2:Y:S01]  /*0030*/  S2UR UR4, SR_CTAID.X ;  /* 0x00000000000479c3 */ /* 0x000ea20000002500 */
[----:B0-----:R-:W-:-:S07]  /*0040*/  ISETP.GE.AND P0, PT, R0, 0x2, PT ;  /* 0x000000020000780c */ /* 0x001fce0003f06270 */
[----:B------:R-:W0:Y:S06]  /*0050*/  LDC R0, c[0x0][0x360] ;  /* 0x0000d800ff007b82 */ /* 0x000e2c0000000800 */
[----:B-12---:R-:W-:Y:S05]  /*0060*/  @!P0 EXIT ;  /* 0x000000000000894d */ /* 0x006fea0003800000 */
[----:B------:R-:W1:Y:S01]  /*0070*/  S2UR UR7, SR_CTAID.Y ;  /* 0x00000000000779c3 */ /* 0x000e620000002600 */
[----:B0-----:R-:W-:Y:S01]  /*0080*/  IMAD R0, R0, UR4, R7 ;  /* 0x0000000400007c24 */ /* 0x001fe2000f8e0207 */
[----:B------:R-:W0:Y:S01]  /*0090*/  LDCU.64 UR8, c[0x0][0x358] ;  /* 0x00006b00ff0877ac */ /* 0x000e220008000a00 */
[----:B------:R-:W2:Y:S05]  /*00a0*/  LDCU UR10, c[0x0][0x380] ;  /* 0x00007000ff0a77ac */ /* 0x000eaa0008000800 */
[----:B------:R-:W1:Y:S01]  /*00b0*/  LDC R9, c[0x0][0x384] ;  /* 0x0000e100ff097b82 */ /* 0x000e620000000800 */
[----:B------:R-:W-:-:S07]  /*00c0*/  UMOV UR4, 0x1 ;  /* 0x0000000100047882 */ /* 0x000fce0000000000 */
[----:B------:R-:W3:Y:S08]  /*00d0*/  LDC.64 R4, c[0x0][0x390] ;  /* 0x0000e400ff047b82 */ /* 0x000ef00000000a00 */
[----:B------:R-:W4:Y:S08]  /*00e0*/  LDC R10, c[0x0][0x384] ;  /* 0x0000e100ff0a7b82 */ /* 0x000f300000000800 */
[----:B------:R-:W0:Y:S01]  /*00f0*/  LDC.64 R2, c[0x0][0x390] ;  /* 0x0000e400ff027b82 */ /* 0x000e220000000a00 */
[----:B-1----:R-:W-:-:S04]  /*0100*/  IMAD R7, R0, R9, UR7 ;  /* 0x0000000700077e24 */ /* 0x002fc8000f8e0209 */
[----:B--23--:R-:W-:-:S07]  /*0110*/  IMAD.WIDE R4, R7, 0x4, R4 ;  /* 0x0000000407047825 */ /* 0x00cfce00078e0204 */
.L_x_6:
[----:B------:R-:W-:Y:S02]  /*0120*/  USHF.L.U32 UR5, UR4, 0x1, URZ ;  /* 0x0000000104057899 */ /* 0x000fe400080006ff */
[----:B------:R-:W-:Y:S01]  /*0130*/  IADD3 R7, PT, PT, R0, UR4, RZ ;  /* 0x0000000400077c10 */ /* 0x000fe2000fffe0ff */
[----:B------:R-:W-:Y:S01]  /*0140*/  BSSY.RECONVERGENT B0, `(.L_x_4) ;  /* 0x000000b000007945 */ /* 0x000fe20003800200 */
[----:B------:R-:W-:-:S06]  /*0150*/  UIADD3 UR6, UPT, UPT, UR5, -0x1, URZ ;  /* 0xffffffff05067890 */ /* 0x000fcc000fffe0ff */
[----:B------:R-:W-:-:S04]  /*0160*/  LOP3.LUT P0, RZ, R0, UR6, RZ, 0xc0, !PT ;  /* 0x0000000600ff7c12 */ /* 0x000fc8000f80c0ff */
[----:B------:R-:W-:-:S13]  /*0170*/  ISETP.GE.OR P0, PT, R7, UR10, P0 ;  /* 0x0000000a07007c0c */ /* 0x000fda0008706670 */
[----:B-1----:R-:W-:Y:S05]  /*0180*/  @P0 BRA `(.L_x_5) ;  /* 0x0000000000180947 */ /* 0x002fea0003800000 */
[----:B----4-:R-:W-:Y:S01]  /*0190*/  IMAD R7, R7, R10, UR7 ;  /* 0x0000000707077e24 */ /* 0x010fe2000f8e020a */
[----:B0-----:R-:W2:Y:S03]  /*01a0*/  LDG.E R8, desc[UR8][R4.64] ;  /* 0x0000000804087981 */ /* 0x001ea6000c1e1900 */
[----:B------:R-:W-:-:S06]  /*01b0*/  IMAD.WIDE R6, R7, 0x4, R2 ;  /* 0x0000000407067825 */ /* 0x000fcc00078e0202 */
[----:B------:R-:W2:Y:S02]  /*01c0*/  LDG.E R7, desc[UR8][R6.64] ;  /* 0x0000000806077981 */ /* 0x000ea4000c1e1900 */
[----:B--2---:R-:W-:-:S05]  /*01d0*/  FADD R9, R8, R7 ;  /* 0x0000000708097221 */ /* 0x004fca0000000000 */
[----:B------:R1:W-:Y:S02]  /*01e0*/  STG.E desc[UR8][R4.64], R9 ;  /* 0x0000000904007986 */ /* 0x0003e4000c101908 */
.L_x_5:
[----:B0-----:R-:W-:Y:S05]  /*01f0*/  BSYNC.RECONVERGENT B0 ;  /* 0x0000000000007941 */ /* 0x001fea0003800200 */
.L_x_4:
[----:B------:R-:W-:Y:S01]  /*0200*/  BAR.SYNC.DEFER_BLOCKING 0x0 ;  /* 0x0000000000007b1d */ /* 0x000fe20000010000 */
[----:B------:R-:W-:-:S05]  /*0210*/  UISETP.GE.AND UP0, UPT, UR5, UR10, UPT ;  /* 0x0000000a0500728c */ /* 0x000fca000bf06270 */
[----:B------:R-:W-:-:S04]  /*0220*/  UMOV UR4, UR5 ;  /* 0x0000000500047c82 */ /* 0x000fc80008000000 */
[----:B------:R-:W-:Y:S05]  /*0230*/  BRA.U !UP0, `(.L_x_6) ;  /* 0xfffffffd08b87547 */ /* 0x000fea000b83ffff */
[----:B------:R-:W-:Y:S05]  /*0240*/  EXIT ;  /* 0x000000000000794d */ /* 0x000fea0003800000 */
.L_x_7:
        /* <DEDUP_REMOVED lines=11> */
.L_x_23:


//--------------------- .text._Z16minReduceEachColiiiPf --------------------------
	.section	.text._Z16minReduceEachColiiiPf,"ax",@progbits
	.align	128
        .global         _Z16minReduceEachColiiiPf
        .type           _Z16minReduceEachColiiiPf,@function
        .size           _Z16minReduceEachColiiiPf,(.L_x_24 - _Z16minReduceEachColiiiPf)
        .other          _Z16minReduceEachColiiiPf,@"STO_CUDA_ENTRY STV_DEFAULT"
_Z16minReduceEachColiiiPf:
.text._Z16minReduceEachColiiiPf:
        /* <DEDUP_REMOVED lines=18> */
.L_x_10:
        /* <DEDUP_REMOVED lines=11> */
[----:B--2---:R-:W-:-:S05]  /*01d0*/  FMNMX R9, R8, R7, PT ;  /* 0x0000000708097209 */ /* 0x004fca0003800000 */
[----:B------:R1:W-:Y:S02]  /*01e0*/  STG.E desc[UR8][R4.64], R9 ;  /* 0x0000000904007986 */ /* 0x0003e4000c101908 */
.L_x_9:
[----:B0-----:R-:W-:Y:S05]  /*01f0*/  BSYNC.RECONVERGENT B0 ;  /* 0x0000000000007941 */ /* 0x001fea0003800200 */
.L_x_8:
[----:B------:R-:W-:Y:S01]  /*0200*/  BAR.SYNC.DEFER_BLOCKING 0x0 ;  /* 0x0000000000007b1d */ /* 0x000fe20000010000 */
[----:B------:R-:W-:-:S05]  /*0210*/  UISETP.GE.AND UP0, UPT, UR5, UR10, UPT ;  /* 0x0000000a0500728c */ /* 0x000fca000bf06270 */
[----:B------:R-:W-:-:S04]  /*0220*/  UMOV UR4, UR5 ;  /* 0x0000000500047c82 */ /* 0x000fc80008000000 */
[----:B------:R-:W-:Y:S05]  /*0230*/  BRA.U !UP0, `(.L_x_10) ;  /* 0xfffffffd08b87547 */ /* 0x000fea000b83ffff */
[----:B------:R-:W-:Y:S05]  /*0240*/  EXIT ;  /* 0x000000000000794d */ /* 0x000fea0003800000 */
.L_x_11:
        /* <DEDUP_REMOVED lines=11> */
.L_x_24:


//--------------------- .text._Z16minReduceEachRowiiiPf --------------------------
	.section	.text._Z16minReduceEachRowiiiPf,"ax",@progbits
	.align	128
        .global         _Z16minReduceEachRowiiiPf
        .type           _Z16minReduceEachRowiiiPf,@function
        .size           _Z16minReduceEachRowiiiPf,(.L_x_25 - _Z16minReduceEachRowiiiPf)
        .other          _Z16minReduceEachRowiiiPf,@"STO_CUDA_ENTRY STV_DEFAULT"
_Z16minReduceEachRowiiiPf:
.text._Z16minReduceEachRowiiiPf:
        /* <DEDUP_REMOVED lines=16> */
.L_x_14:
        /* <DEDUP_REMOVED lines=11> */
[----:B--2---:R-:W-:-:S05]  /*01b0*/  FMNMX R9, R8, R7, PT ;  /* 0x0000000708097209 */ /* 0x004fca0003800000 */
[----:B------:R0:W-:Y:S02]  /*01c0*/  STG.E desc[UR8][R4.64], R9 ;  /* 0x0000000904007986 */ /* 0x0001e4000c101908 */
.L_x_13:
[----:B------:R-:W-:Y:S05]  /*01d0*/  BSYNC.RECONVERGENT B0 ;  /* 0x0000000000007941 */ /* 0x000fea0003800200 */
.L_x_12:
[----:B------:R-:W-:Y:S01]  /*01e0*/  BAR.SYNC.DEFER_BLOCKING 0x0 ;  /* 0x0000000000007b1d */ /* 0x000fe20000010000 */
[----:B------:R-:W-:-:S05]  /*01f0*/  ISETP.LE.AND P0, PT, R10, UR5, PT ;  /* 0x000000050a007c0c */ /* 0x000fca000bf03270 */
[----:B------:R-:W-:-:S08]  /*0200*/  UMOV UR4, UR5 ;  /* 0x0000000500047c82 */ /* 0x000fd00008000000 */
[----:B------:R-:W-:Y:S05]  /*0210*/  @!P0 BRA `(.L_x_14) ;  /* 0xfffffffc00b88947 */ /* 0x000fea000383ffff */
[----:B------:R-:W-:Y:S05]  /*0220*/  EXIT ;  /* 0x000000000000794d */ /* 0x000fea0003800000 */
.L_x_15:
        /* <DEDUP_REMOVED lines=13> */
.L_x_25:


//--------------------- .text._Z8sumDiffsiiiPfS_  --------------------------
	.section	.text._Z8sumDiffsiiiPfS_,"ax",@progbits
	.align	128
        .global         _Z8sumDiffsiiiPfS_
        .type           _Z8sumDiffsiiiPfS_,@function
        .size           _Z8sumDiffsiiiPfS_,(.L_x_26 - _Z8sumDiffsiiiPfS_)
        .other          _Z8sumDiffsiiiPfS_,@"STO_CUDA_ENTRY STV_DEFAULT"
_Z8sumDiffsiiiPfS_:
.text._Z8sumDiffsiiiPfS_:
[----:B------:R-:W-:Y:S01]  /*0000*/  LDC R1, c[0x0][0x37c] ;  /* 0x0000df00ff017b82 */ /* 0x000fe20000000800 */
[----:B------:R-:W0:Y:S07]  /*0010*/  S2R R0, SR_CTAID.Y ;  /* 0x0000000000007919 */ /* 0x000e2e0000002600 */
[----:B------:R-:W0:Y:S01]  /*0020*/  LDC.64 R10, c[0x0][0x380] ;  /* 0x0000e000ff0a7b82 */ /* 0x000e220000000a00 */
[----:B------:R-:W1:Y:S07]  /*0030*/  S2R R4, SR_TID.Z ;  /* 0x0000000000047919 */ /* 0x000e6e0000002300 */
[----:B------:R-:W2:Y:S08]  /*0040*/  S2UR UR4, SR_CTAID.X ;  /* 0x00000000000479c3 */ /* 0x000eb00000002500 */
[----:B------:R-:W3:Y:S08]  /*0050*/  LDC R9, c[0x0][0x368] ;  /* 0x0000da00ff097b82 */ /* 0x000ef00000000800 */
[----:B------:R-:W4:Y:S01]  /*0060*/  S2UR UR5, SR_CTAID.Z ;  /* 0x00000000000579c3 */ /* 0x000f220000002700 */
[----:B0-----:R-:W-:-:S04]  /*0070*/  ISETP.GE.AND P0, PT, R0, R11, PT ;  /* 0x0000000b0000720c */ /* 0x001fc80003f06270 */
[----:B--2---:R-:W-:-:S13]  /*0080*/  ISETP.LE.OR P0, PT, R10, UR4, P0 ;  /* 0x000000040a007c0c */ /* 0x004fda0008703670 */
[----:B-1-34-:R-:W-:Y:S05]  /*0090*/  @P0 EXIT ;  /* 0x000000000000094d */ /* 0x01afea0003800000 */
[----:B------:R-:W0:Y:S01]  /*00a0*/  LDCU UR6, c[0x0][0x388] ;  /* 0x00007100ff0677ac */ /* 0x000e220008000800 */
[----:B------:R-:W1:Y:S01]  /*00b0*/  LDC.64 R2, c[0x0][0x390] ;  /* 0x0000e400ff027b82 */ /* 0x000e620000000a00 */
[----:B------:R-:W-:Y:S02]  /*00c0*/  IMAD R11, R11, UR4, R0 ;  /* 0x000000040b0b7c24 */ /* 0x000fe4000f8e0200 */
[----:B------:R-:W-:Y:S01]  /*00d0*/  IMAD R9, R9, UR5, R4 ;  /* 0x0000000509097c24 */ /* 0x000fe2000f8e0204 */
[----:B------:R-:W2:Y:S01]  /*00e0*/  LDCU.64 UR8, c[0x0][0x358] ;  /* 0x00006b00ff0877ac */ /* 0x000ea20008000a00 */
[----:B0-----:R-:W-:Y:S02]  /*00f0*/  UISETP.GE.AND UP0, UPT, UR6, 0x2, UPT ;  /* 0x000000020600788c */ /* 0x001fe4000bf06270 */
[----:B------:R-:W-:-:S04]  /*0100*/  IMAD R5, R11, UR6, RZ ;  /* 0x000000060b057c24 */ /* 0x000fc8000f8e02ff */
[----:B-1----:R-:W-:-:S03]  /*0110*/  IMAD.WIDE R2, R5, 0x4, R2 ;  /* 0x0000000405027825 */ /* 0x002fc600078e0202 */
[----:B--2---:R-:W-:Y:S05]  /*0120*/  BRA.U !UP0, `(.L_x_16) ;  /* 0x0000000108507547 */ /* 0x004fea000b800000 */
[----:B------:R-:W-:Y:S01]  /*0130*/  IMAD.WIDE.U32 R4, R9, 0x4, R2 ;  /* 0x0000000409047825 */ /* 0x000fe200078e0002 */
[----:B------:R-:W0:Y:S01]  /*0140*/  LDCU UR7, c[0x0][0x388] ;  /* 0x00007100ff0777ac */ /* 0x000e220008000800 */
[----:B------:R-:W-:-:S05]  /*0150*/  UMOV UR4, 0x1 ;  /* 0x0000000100047882 */ /* 0x000fca0000000000 */
.L_x_19:
[----:B------:R-:W-:Y:S02]  /*0160*/  USHF.L.U32 UR5, UR4, 0x1, URZ ;  /* 0x0000000104057899 */ /* 0x000fe400080006ff */
[----:B------:R-:W-:Y:S01]  /*0170*/  IADD3 R7, PT, PT, R9, UR4, RZ ;  /* 0x0000000409077c10 */ /* 0x000fe2000fffe0ff */
[----:B------:R-:W-:Y:S01]  /*0180*/  BSSY.RECONVERGENT B0, `(.L_x_17) ;  /* 0x000000a000007945 */ /* 0x000fe20003800200 */
[----:B------:R-:W-:-:S06]  /*0190*/  UIADD3 UR6, UPT, UPT, UR5, 0xffffff, URZ ;  /* 0x00ffffff05067890 */ /* 0x000fcc000fffe0ff */
[----:B------:R-:W-:-:S04]  /*01a0*/  LOP3.LUT P0, RZ, R9, UR6, RZ, 0xc0, !PT ;  /* 0x0000000609ff7c12 */ /* 0x000fc8000f80c0ff */
[----:B0-----:R-:W-:-:S13]  /*01b0*/  ISETP.GE.OR P0, PT, R7, UR7, P0 ;  /* 0x0000000707007c0c */ /* 0x001fda0008706670 */
[----:B------:R-:W-:Y:S05]  /*01c0*/  @P0 BRA `(.L_x_18) ;  /* 0x0000000000140947 */ /* 0x000fea0003800000 */
[----:B------:R-:W-:Y:S01]  /*01d0*/  IMAD.WIDE.U32 R6, R7, 0x4, R2 ;  /* 0x0000000407067825 */ /* 0x000fe200078e0002 */
[----:B------:R-:W2:Y:S05]  /*01e0*/  LDG.E R13, desc[UR8][R4.64] ;  /* 0x00000008040d7981 */ /* 0x000eaa000c1e1900 */
[----:B------:R-:W2:Y:S02]  /*01f0*/  LDG.E R6, desc[UR8][R6.64] ;  /* 0x0000000806067981 */ /* 0x000ea4000c1e1900 */
[----:B--2---:R-:W-:-:S05]  /*0200*/  FADD R13, R6, R13 ;  /* 0x0000000d060d7221 */ /* 0x004fca0000000000 */
[----:B------:R0:W-:Y:S02]  /*0210*/  STG.E desc[UR8][R4.64], R13 ;  /* 0x0000000d04007986 */ /* 0x0001e4000c101908 */
.L_x_18:
[----:B------:R-:W-:Y:S05]  /*0220*/  BSYNC.RECONVERGENT B0 ;  /* 0x0000000000007941 */ /* 0x000fea0003800200 */
.L_x_17:
[----:B------:R-:W-:Y:S01]  /*0230*/  BAR.SYNC.DEFER_BLOCKING 0x0 ;  /* 0x0000000000007b1d */ /* 0x000fe20000010000 */
[----:B------:R-:W-:-:S05]  /*0240*/  UISETP.GE.AND UP0, UPT, UR5, UR7, UPT ;  /* 0x000000070500728c */ /* 0x000fca000bf06270 */
[----:B------:R-:W-:-:S04]  /*0250*/  UMOV UR4, UR5 ;  /* 0x0000000500047c82 */ /* 0x000fc80008000000 */
[----:B------:R-:W-:Y:S05]  /*0260*/  BRA.U !UP0, `(.L_x_19) ;  /* 0xfffffffd08bc7547 */ /* 0x000fea000b83ffff */
.L_x_16:
[----:B------:R-:W2:Y:S01]  /*0270*/  LDG.E R3, desc[UR8][R2.64] ;  /* 0x0000000802037981 */ /* 0x000ea2000c1e1900 */
[----:B0-----:R-:W0:Y:S02]  /*0280*/  LDC.64 R4, c[0x0][0x398] ;  /* 0x0000e600ff047b82 */ /* 0x001e240000000a00 */
[----:B0-----:R-:W-:-:S05]  /*0290*/  IMAD.WIDE.U32 R4, R11, 0x4, R4 ;  /* 0x000000040b047825 */ /* 0x001fca00078e0004 */
[----:B--2---:R-:W-:Y:S01]  /*02a0*/  STG.E desc[UR8][R4.64], R3 ;  /* 0x0000000304007986 */ /* 0x004fe2000c101908 */
[----:B------:R-:W-:Y:S05]  /*02b0*/  EXIT ;  /* 0x000000000000794d */ /* 0x000fea0003800000 */
.L_x_20:
        /* <DEDUP_REMOVED lines=12> */
.L_x_26:


//--------------------- .text._Z15computeSqrDiffsiiiPfS_S_ --------------------------
	.section	.text._Z15computeSqrDiffsiiiPfS_S_,"ax",@progbits
	.align	128
        .global         _Z15computeSqrDiffsiiiPfS_S_
        .type           _Z15computeSqrDiffsiiiPfS_S_,@function
        .size           _Z15computeSqrDiffsiiiPfS_S_,(.L_x_27 - _Z15computeSqrDiffsiiiPfS_S_)
        .other          _Z15computeSqrDiffsiiiPfS_S_,@"STO_CUDA_ENTRY STV_DEFAULT"
_Z15computeSqrDiffsiiiPfS_S_:
.text._Z15computeSqrDiffsiiiPfS_S_:
[----:B------:R-:W-:Y:S01]  /*0000*/  LDC R1, c[0x0][0x37c] ;  /* 0x0000df00ff017b82 */ /* 0x000fe20000000800 */
[----:B------:R-:W0:Y:S07]  /*0010*/  S2R R8, SR_TID.Y ;  /* 0x0000000000087919 */ /* 0x000e2e0000002200 */
[----:B------:R-:W1:Y:S01]  /*0020*/  LDC R0, c[0x0][0x360] ;  /* 0x0000d800ff007b82 */ /* 0x000e620000000800 */
[----:B------:R-:W2:Y:S01]  /*0030*/  LDCU.64 UR10, c[0x0][0x380] ;  /* 0x00007000ff0a77ac */ /* 0x000ea20008000a00 */
[----:B------:R-:W1:Y:S06]  /*0040*/  S2R R13, SR_TID.X ;  /* 0x00000000000d7919 */ /* 0x000e6c0000002100 */
[----:B------:R-:W0:Y:S08]  /*0050*/  S2UR UR5, SR_CTAID.Y ;  /* 0x00000000000579c3 */ /* 0x000e300000002600 */
[----:B------:R-:W0:Y:S08]  /*0060*/  LDC R7, c[0x0][0x364] ;  /* 0x0000d900ff077b82 */ /* 0x000e300000000800 */
[----:B------:R-:W1:Y:S01]  /*0070*/  S2UR UR4, SR_CTAID.X ;  /* 0x00000000000479c3 */ /* 0x000e620000002500 */
[----:B0-----:R-:W-:-:S05]  /*0080*/  IMAD R7, R7, UR5, R8 ;  /* 0x0000000507077c24 */ /* 0x001fca000f8e0208 */
[----:B--2---:R-:W-:Y:S01]  /*0090*/  ISETP.GE.AND P0, PT, R7, UR11, PT ;  /* 0x0000000b07007c0c */ /* 0x004fe2000bf06270 */
[----:B-1----:R-:W-:-:S05]  /*00a0*/  IMAD R0, R0, UR4, R13 ;  /* 0x0000000400007c24 */ /* 0x002fca000f8e020d */
[----:B------:R-:W-:-:S13]  /*00b0*/  ISETP.GE.OR P0, PT, R0, UR10, P0 ;  /* 0x0000000a00007c0c */ /* 0x000fda0008706670 */
[----:B------:R-:W-:Y:S05]  /*00c0*/  @P0 EXIT ;  /* 0x000000000000094d */ /* 0x000fea0003800000 */
[----:B------:R-:W-:Y:S01]  /*00d0*/  ISETP.NE.AND P0, PT, R8, RZ, PT ;  /* 0x000000ff0800720c */ /* 0x000fe20003f05270 */
[----:B------:R-:W0:Y:S01]  /*00e0*/  S2UR UR7, SR_CTAID.Z ;  /* 0x00000000000779c3 */ /* 0x000e220000002700 */
[----:B------:R-:W-:Y:S01]  /*00f0*/  ISETP.NE.AND P1, PT, R13, RZ, PT ;  /* 0x000000ff0d00720c */ /* 0x000fe20003f25270 */
[----:B------:R-:W1:Y:S06]  /*0100*/  LDCU.64 UR8, c[0x0][0x358] ;  /* 0x00006b00ff0877ac */ /* 0x000e6c0008000a00 */
[----:B------:R-:W0:Y:S08]  /*0110*/  LDC R15, c[0x0][0x388] ;  /* 0x0000e200ff0f7b82 */ /* 0x000e300000000800 */
[----:B------:R-:W2:Y:S08]  /*0120*/  @!P0 LDC.64 R2, c[0x0][0x390] ;  /* 0x0000e400ff028b82 */ /* 0x000eb00000000a00 */
[----:B------:R-:W3:Y:S01]  /*0130*/  @!P1 LDC.64 R4, c[0x0][0x398] ;  /* 0x0000e600ff049b82 */ /* 0x000ee20000000a00 */
[----:B0-----:R-:W-:-:S02]  /*0140*/  @!P0 IMAD R9, R0, R15, UR7 ;  /* 0x0000000700098e24 */ /* 0x001fc4000f8e020f */
[----:B------:R-:W-:Y:S02]  /*0150*/  @!P1 IMAD R11, R7, R15, UR7 ;  /* 0x00000007070b9e24 */ /* 0x000fe4000f8e020f */
[----:B--2---:R-:W-:-:S05]  /*0160*/  @!P0 IMAD.WIDE R2, R9, 0x4, R2 ;  /* 0x0000000409028825 */ /* 0x004fca00078e0202 */
[----:B-1----:R0:W2:Y:S01]  /*0170*/  @!P0 LDG.E R9, desc[UR8][R2.64] ;  /* 0x0000000802098981 */ /* 0x0020a2000c1e1900 */
[----:B---3--:R-:W-:-:S06]  /*0180*/  @!P1 IMAD.WIDE R4, R11, 0x4, R4 ;  /* 0x000000040b049825 */ /* 0x008fcc00078e0204 */
[----:B------:R-:W3:Y:S01]  /*0190*/  @!P1 LDG.E R5, desc[UR8][R4.64] ;  /* 0x0000000804059981 */ /* 0x000ee2000c1e1900 */
[----:B------:R-:W1:Y:S01]  /*01a0*/  S2UR UR6, SR_CgaCtaId ;  /* 0x00000000000679c3 */ /* 0x000e620000008800 */
[----:B------:R-:W-:Y:S02]  /*01b0*/  UMOV UR4, 0x400 ;  /* 0x0000040000047882 */ /* 0x000fe40000000000 */
[----:B------:R-:W-:-:S05]  /*01c0*/  UIADD3 UR5, UPT, UPT, UR4, 0x80, URZ ;  /* 0x0000008004057890 */ /* 0x000fca000fffe0ff */
[----:B0-----:R-:W0:Y:S01]  /*01d0*/  LDC.64 R2, c[0x0][0x3a0] ;  /* 0x0000e800ff027b82 */ /* 0x001e220000000a00 */
[----:B-1----:R-:W-:Y:S02]  /*01e0*/  ULEA UR4, UR6, UR4, 0x18 ;  /* 0x0000000406047291 */ /* 0x002fe4000f8ec0ff */
[----:B------:R-:W-:-:S04]  /*01f0*/  ULEA UR5, UR6, UR5, 0x18 ;  /* 0x0000000506057291 */ /* 0x000fc8000f8ec0ff */
[----:B------:R-:W-:Y:S02]  /*0200*/  LEA R6, R13, UR4, 0x2 ;  /* 0x000000040d067c11 */ /* 0x000fe4000f8e10ff */
[----:B------:R-:W-:Y:S01]  /*0210*/  LEA R8, R8, UR5, 0x2 ;  /* 0x0000000508087c11 */ /* 0x000fe2000f8e10ff */
[----:B------:R-:W-:-:S04]  /*0220*/  IMAD R0, R0, UR11, R7 ;  /* 0x0000000b00007c24 */ /* 0x000fc8000f8e0207 */
[----:B------:R-:W-:-:S04]  /*0230*/  IMAD R7, R0, R15, UR7 ;  /* 0x0000000700077e24 */ /* 0x000fc8000f8e020f */
[----:B0-----:R-:W-:Y:S01]  /*0240*/  IMAD.WIDE R2, R7, 0x4, R2 ;  /* 0x0000000407027825 */ /* 0x001fe200078e0202 */
[----:B--2---:R-:W-:Y:S04]  /*0250*/  @!P0 STS [R6], R9 ;  /* 0x0000000906008388 */ /* 0x004fe80000000800 */
[----:B---3--:R-:W-:Y:S01]  /*0260*/  @!P1 STS [R8], R5 ;  /* 0x0000000508009388 */ /* 0x008fe20000000800 */
[----:B------:R-:W-:Y:S06]  /*0270*/  BAR.SYNC.DEFER_BLOCKING 0x0 ;  /* 0x0000000000007b1d */ /* 0x000fec0000010000 */
[----:B------:R-:W-:Y:S04]  /*0280*/  LDS R4, [R6] ;  /* 0x0000000006047984 */ /* 0x000fe80000000800 */
[----:B------:R-:W0:Y:S02]  /*0290*/  LDS R11, [R8] ;  /* 0x00000000080b7984 */ /* 0x000e240000000800 */
[----:B0-----:R-:W-:-:S04]  /*02a0*/  FADD R4, R4, -R11 ;  /* 0x8000000b04047221 */ /* 0x001fc80000000000 */
[----:B------:R-:W-:-:S05]  /*02b0*/  FMUL R7, R4, R4 ;  /* 0x0000000404077220 */ /* 0x000fca0000400000 */
[----:B------:R-:W-:Y:S01]  /*02c0*/  STG.E desc[UR8][R2.64], R7 ;  /* 0x0000000702007986 */ /* 0x000fe2000c101908 */
[----:B------:R-:W-:Y:S05]  /*02d0*/  EXIT ;  /* 0x000000000000794d */ /* 0x000fea0003800000 */
.L_x_21:
        /* <DEDUP_REMOVED lines=10> */
.L_x_27:


//--------------------- .nv.shared.reserved.0     --------------------------
	.section	.nv.shared.reserved.0,"aw",@nobits
	.weak		__nv_reservedSMEM_offset_0_alias
	.size		__nv_reservedSMEM_offset_0_alias, 0, 64
	.other		__nv_reservedSMEM_offset_0_alias,@"STO_CUDA_RESERVED_SHARED STV_DEFAULT"
__nv_reservedSMEM_offset_0_alias:
	.zero		0
	.zero		64


//--------------------- .nv.shared._Z15computeSqrDiffsiiiPfS_S_ --------------------------
	.section	.nv.shared._Z15computeSqrDiffsiiiPfS_S_,"aw",@nobits
	.sectionflags	@""
	.align	4
.nv.shared._Z15computeSqrDiffsiiiPfS_S_:
	.zero		1280


//--------------------- .nv.constant0._Z10sumColMinsiiiPf --------------------------
	.section	.nv.constant0._Z10sumColMinsiiiPf,"a",@progbits
	.sectionflags	@""
	.align	4
.nv.constant0._Z10sumColMinsiiiPf:
	.zero		920


//--------------------- .nv.constant0._Z10sumRowMinsiiiPf --------------------------
	.section	.nv.constant0._Z10sumRowMinsiiiPf,"a",@progbits
	.sectionflags	@""
	.align	4
.nv.constant0._Z10sumRowMinsiiiPf:
	.zero		920


//--------------------- .nv.constant0._Z16minReduceEachColiiiPf --------------------------
	.section	.nv.constant0._Z16minReduceEachColiiiPf,"a",@progbits
	.sectionflags	@""
	.align	4
.nv.constant0._Z16minReduceEachColiiiPf:
	.zero		920


//--------------------- .nv.constant0._Z16minReduceEachRowiiiPf --------------------------
	.section	.nv.constant0._Z16minReduceEachRowiiiPf,"a",@progbits
	.sectionflags	@""
	.align	4
.nv.constant0._Z16minReduceEachRowiiiPf:
	.zero		920


//--------------------- .nv.constant0._Z8sumDiffsiiiPfS_ --------------------------
	.section	.nv.constant0._Z8sumDiffsiiiPfS_,"a",@progbits
	.sectionflags	@""
	.align	4
.nv.constant0._Z8sumDiffsiiiPfS_:
	.zero		928


//--------------------- .nv.constant0._Z15computeSqrDiffsiiiPfS_S_ --------------------------
	.section	.nv.constant0._Z15computeSqrDiffsiiiPfS_S_,"a",@progbits
	.sectionflags	@""
	.align	4
.nv.constant0._Z15computeSqrDiffsiiiPfS_S_:
	.zero		936


//--------------------- SYMBOLS --------------------------

	.type		.nv.reservedSmem.offset0,@object
	.size		.nv.reservedSmem.offset0,0x4
	.type		.nv.reservedSmem.cap,@object
	.size		.nv.reservedSmem.cap,0x4
